//
// Generated by NVIDIA NVVM Compiler
//
// Compiler Build ID: CL-36424714
// Cuda compilation tools, release 13.0, V13.0.88
// Based on NVVM 20.0.0
//

.version 9.0
.target sm_100
.address_size 64

	// .globl	_Z3atbPKdS0_Pdiii
// _ZZ3atbPKdS0_PdiiiE2As has been demoted
// _ZZ3atbPKdS0_PdiiiE2Bs has been demoted

.visible .entry _Z3atbPKdS0_Pdiii(
	.param .u64 .ptr .align 1 _Z3atbPKdS0_Pdiii_param_0,
	.param .u64 .ptr .align 1 _Z3atbPKdS0_Pdiii_param_1,
	.param .u64 .ptr .align 1 _Z3atbPKdS0_Pdiii_param_2,
	.param .u32 _Z3atbPKdS0_Pdiii_param_3,
	.param .u32 _Z3atbPKdS0_Pdiii_param_4,
	.param .u32 _Z3atbPKdS0_Pdiii_param_5
)
{
	.reg .pred 	%p<25>;
	.reg .b32 	%r<84>;
	.reg .b64 	%rd<13>;
	.reg .b64 	%fd<79>;
	// demoted variable
	.shared .align 8 .b8 _ZZ3atbPKdS0_PdiiiE2As[32];
	// demoted variable
	.shared .align 8 .b8 _ZZ3atbPKdS0_PdiiiE2Bs[32];
	ld.param.u64 	%rd3, [_Z3atbPKdS0_Pdiii_param_0];
	ld.param.u64 	%rd4, [_Z3atbPKdS0_Pdiii_param_1];
	ld.param.u64 	%rd5, [_Z3atbPKdS0_Pdiii_param_2];
	ld.param.u32 	%r30, [_Z3atbPKdS0_Pdiii_param_3];
	ld.param.u32 	%r31, [_Z3atbPKdS0_Pdiii_param_4];
	ld.param.u32 	%r32, [_Z3atbPKdS0_Pdiii_param_5];
	mov.u32 	%r33, %ctaid.x;
	mov.u32 	%r34, %ctaid.y;
	mov.u32 	%r1, %tid.x;
	mov.u32 	%r2, %tid.y;
	mov.u32 	%r3, %ntid.y;
	mad.lo.s32 	%r4, %r3, %r34, %r2;
	mad.lo.s32 	%r5, %r3, %r33, %r1;
	mov.u32 	%r35, %ntid.x;
	mad.lo.s32 	%r6, %r33, %r35, %r1;
	setp.lt.s32 	%p1, %r32, 1;
	mov.f64 	%fd77, 0d0000000000000000;
	@%p1 bra 	$L__BB0_19;
	shl.b32 	%r37, %r2, 3;
	mov.u32 	%r38, _ZZ3atbPKdS0_PdiiiE2As;
	add.s32 	%r7, %r38, %r37;
	shl.b32 	%r39, %r1, 3;
	mov.u32 	%r40, _ZZ3atbPKdS0_PdiiiE2Bs;
	add.s32 	%r8, %r40, %r39;
	and.b32  	%r9, %r3, 7;
	cvta.to.global.u64 	%rd1, %rd3;
	cvta.to.global.u64 	%rd2, %rd4;
	mov.f64 	%fd77, 0d0000000000000000;
	mov.b32 	%r76, 0;
$L__BB0_2:
	mov.u32 	%r10, %r76;
	setp.ge.s32 	%p2, %r4, %r30;
	add.s32 	%r11, %r10, %r1;
	add.s32 	%r12, %r10, %r2;
	setp.ge.s32 	%p3, %r11, %r32;
	mov.f64 	%fd68, 0d0000000000000000;
	or.pred  	%p4, %p2, %p3;
	@%p4 bra 	$L__BB0_4;
	mad.lo.s32 	%r41, %r11, %r30, %r4;
	mul.wide.s32 	%rd6, %r41, 8;
	add.s64 	%rd7, %rd1, %rd6;
	ld.global.f64 	%fd68, [%rd7];
$L__BB0_4:
	setp.ge.s32 	%p5, %r5, %r31;
	shl.b32 	%r42, %r1, 4;
	mov.u32 	%r43, _ZZ3atbPKdS0_PdiiiE2As;
	add.s32 	%r44, %r43, %r42;
	shl.b32 	%r45, %r2, 3;
	add.s32 	%r46, %r44, %r45;
	st.shared.f64 	[%r46], %fd68;
	setp.ge.s32 	%p6, %r12, %r32;
	mov.f64 	%fd69, 0d0000000000000000;
	or.pred  	%p7, %p5, %p6;
	@%p7 bra 	$L__BB0_6;
	mad.lo.s32 	%r47, %r12, %r31, %r5;
	mul.wide.s32 	%rd8, %r47, 8;
	add.s64 	%rd9, %rd2, %rd8;
	ld.global.f64 	%fd69, [%rd9];
$L__BB0_6:
	setp.ge.s32 	%p8, %r6, %r31;
	setp.ge.s32 	%p9, %r4, %r30;
	shl.b32 	%r48, %r2, 4;
	mov.u32 	%r49, _ZZ3atbPKdS0_PdiiiE2Bs;
	add.s32 	%r50, %r49, %r48;
	shl.b32 	%r51, %r1, 3;
	add.s32 	%r52, %r50, %r51;
	st.shared.f64 	[%r52], %fd69;
	bar.sync 	0;
	add.s32 	%r76, %r10, %r3;
	setp.ge.u32 	%p10, %r10, %r76;
	or.pred  	%p11, %p8, %p9;
	or.pred  	%p12, %p11, %p10;
	@%p12 bra 	$L__BB0_18;
	setp.lt.u32 	%p13, %r3, 8;
	mov.u32 	%r81, %r10;
	@%p13 bra 	$L__BB0_10;
	add.s32 	%r55, %r45, %r43;
	add.s32 	%r78, %r55, 64;
	add.s32 	%r58, %r51, %r49;
	add.s32 	%r77, %r58, 64;
	and.b32  	%r59, %r3, -8;
	neg.s32 	%r79, %r59;
	mov.u32 	%r81, %r10;
$L__BB0_9:
	.pragma "nounroll";
	ld.shared.f64 	%fd24, [%r78+-64];
	ld.shared.f64 	%fd25, [%r77+-64];
	fma.rn.f64 	%fd26, %fd24, %fd25, %fd77;
	ld.shared.f64 	%fd27, [%r78+-48];
	ld.shared.f64 	%fd28, [%r77+-48];
	fma.rn.f64 	%fd29, %fd27, %fd28, %fd26;
	ld.shared.f64 	%fd30, [%r78+-32];
	ld.shared.f64 	%fd31, [%r77+-32];
	fma.rn.f64 	%fd32, %fd30, %fd31, %fd29;
	ld.shared.f64 	%fd33, [%r78+-16];
	ld.shared.f64 	%fd34, [%r77+-16];
	fma.rn.f64 	%fd35, %fd33, %fd34, %fd32;
	ld.shared.f64 	%fd36, [%r78];
	ld.shared.f64 	%fd37, [%r77];
	fma.rn.f64 	%fd38, %fd36, %fd37, %fd35;
	ld.shared.f64 	%fd39, [%r78+16];
	ld.shared.f64 	%fd40, [%r77+16];
	fma.rn.f64 	%fd41, %fd39, %fd40, %fd38;
	ld.shared.f64 	%fd42, [%r78+32];
	ld.shared.f64 	%fd43, [%r77+32];
	fma.rn.f64 	%fd44, %fd42, %fd43, %fd41;
	ld.shared.f64 	%fd45, [%r78+48];
	ld.shared.f64 	%fd46, [%r77+48];
	fma.rn.f64 	%fd77, %fd45, %fd46, %fd44;
	add.s32 	%r81, %r81, 8;
	add.s32 	%r79, %r79, 8;
	add.s32 	%r78, %r78, 128;
	add.s32 	%r77, %r77, 128;
	setp.ne.s32 	%p14, %r79, 0;
	@%p14 bra 	$L__BB0_9;
$L__BB0_10:
	setp.eq.s32 	%p15, %r9, 0;
	@%p15 bra 	$L__BB0_18;
	add.s32 	%r60, %r9, -1;
	setp.lt.u32 	%p16, %r60, 3;
	@%p16 bra 	$L__BB0_13;
	sub.s32 	%r61, %r81, %r10;
	shl.b32 	%r62, %r61, 4;
	add.s32 	%r63, %r7, %r62;
	ld.shared.f64 	%fd48, [%r63];
	add.s32 	%r64, %r8, %r62;
	ld.shared.f64 	%fd49, [%r64];
	fma.rn.f64 	%fd50, %fd48, %fd49, %fd77;
	ld.shared.f64 	%fd51, [%r63+16];
	ld.shared.f64 	%fd52, [%r64+16];
	fma.rn.f64 	%fd53, %fd51, %fd52, %fd50;
	ld.shared.f64 	%fd54, [%r63+32];
	ld.shared.f64 	%fd55, [%r64+32];
	fma.rn.f64 	%fd56, %fd54, %fd55, %fd53;
	ld.shared.f64 	%fd57, [%r63+48];
	ld.shared.f64 	%fd58, [%r64+48];
	fma.rn.f64 	%fd77, %fd57, %fd58, %fd56;
	add.s32 	%r81, %r81, 4;
$L__BB0_13:
	and.b32  	%r65, %r3, 3;
	setp.eq.s32 	%p17, %r65, 0;
	@%p17 bra 	$L__BB0_18;
	setp.eq.s32 	%p18, %r65, 1;
	@%p18 bra 	$L__BB0_16;
	sub.s32 	%r66, %r81, %r10;
	shl.b32 	%r67, %r66, 4;
	add.s32 	%r68, %r7, %r67;
	ld.shared.f64 	%fd60, [%r68];
	add.s32 	%r69, %r8, %r67;
	ld.shared.f64 	%fd61, [%r69];
	fma.rn.f64 	%fd62, %fd60, %fd61, %fd77;
	ld.shared.f64 	%fd63, [%r68+16];
	ld.shared.f64 	%fd64, [%r69+16];
	fma.rn.f64 	%fd77, %fd63, %fd64, %fd62;
	add.s32 	%r81, %r81, 2;
$L__BB0_16:
	and.b32  	%r70, %r3, 1;
	setp.eq.b32 	%p19, %r70, 1;
	not.pred 	%p20, %p19;
	@%p20 bra 	$L__BB0_18;
	sub.s32 	%r71, %r81, %r10;
	shl.b32 	%r72, %r71, 4;
	add.s32 	%r73, %r7, %r72;
	ld.shared.f64 	%fd65, [%r73];
	add.s32 	%r74, %r8, %r72;
	ld.shared.f64 	%fd66, [%r74];
	fma.rn.f64 	%fd77, %fd65, %fd66, %fd77;
$L__BB0_18:
	bar.sync 	0;
	setp.lt.s32 	%p21, %r76, %r32;
	@%p21 bra 	$L__BB0_2;
$L__BB0_19:
	setp.ge.s32 	%p22, %r6, %r31;
	setp.ge.s32 	%p23, %r4, %r30;
	or.pred  	%p24, %p22, %p23;
	@%p24 bra 	$L__BB0_21;
	mad.lo.s32 	%r75, %r31, %r4, %r6;
	cvta.to.global.u64 	%rd10, %rd5;
	mul.wide.s32 	%rd11, %r75, 8;
	add.s64 	%rd12, %rd10, %rd11;
	st.global.f64 	[%rd12], %fd77;
$L__BB0_21:
	ret;

}


// ===== COMPILED SASS (sm_100) =====

	.target	sm_100

	.elftype	@"ET_EXEC"


//--------------------- .note.nv.tkinfo           --------------------------
	.section	.note.nv.tkinfo,"",@"SHT_NOTE"
	.sectionflags	@"SHF_NOTE_NV_TKINFO"
	.tkinfo
        /*0018*/ 	.word	0x00000002
        /*0030*/ 	.string	""
        /*0030*/ 	.string	"ptxas"
        /*0030*/ 	.string	"Cuda compilation tools, release 13.0, V13.0.88"
        /*0030*/ 	.string	"Build cuda_13.0.r13.0/compiler.36424714_0"
        /*0030*/ 	.string	"-arch sm_100 -m 64 "



//--------------------- .note.nv.cuinfo           --------------------------
	.section	.note.nv.cuinfo,"",@"SHT_NOTE"
	.sectionflags	@"SHF_NOTE_NV_CUINFO"
        /*0018*/ 	.short	0x0002
        /*001a*/ 	.short	0x0064
        /*001c*/ 	.short	0x0082
	.zero		2


//--------------------- .nv.info                  --------------------------
	.section	.nv.info,"",@"SHT_CUDA_INFO"
	.align	4


	//----- nvinfo : EIATTR_REGCOUNT
	.align		4
        /*0000*/ 	.byte	0x04, 0x2f
        /*0002*/ 	.short	(.L_1 - .L_0)
	.align		4
.L_0:
        /*0004*/ 	.word	index@(_Z3atbPKdS0_Pdiii)
        /*0008*/ 	.word	0x0000001f


	//----- nvinfo : EIATTR_FRAME_SIZE
	.align		4
.L_1:
        /*000c*/ 	.byte	0x04, 0x11
        /*000e*/ 	.short	(.L_3 - .L_2)
	.align		4
.L_2:
        /*0010*/ 	.word	index@(_Z3atbPKdS0_Pdiii)
        /*0014*/ 	.word	0x00000000


	//----- nvinfo : EIATTR_MIN_STACK_SIZE
	.align		4
.L_3:
        /*0018*/ 	.byte	0x04, 0x12
        /*001a*/ 	.short	(.L_5 - .L_4)
	.align		4
.L_4:
        /*001c*/ 	.word	index@(_Z3atbPKdS0_Pdiii)
        /*0020*/ 	.word	0x00000000
.L_5:


//--------------------- .nv.compat                --------------------------
	.section	.nv.compat,"",@"SHT_CUDA_COMPAT_INFO"
	.align	4
        /*0000*/ 	.byte	0x02, 0x09, 0x00, 0x00, 0x02, 0x02, 0x01, 0x00, 0x02, 0x05, 0x05, 0x00, 0x03, 0x07, 0x01, 0x01
        /*0010*/ 	.byte	0x02, 0x03, 0x00, 0x00, 0x02, 0x06, 0x01, 0x00, 0x04, 0x0b, 0x08, 0x00, 0x01, 0x00, 0x00, 0x00
        /*0020*/ 	.byte	0x00, 0x00, 0x00, 0x00


//--------------------- .nv.info._Z3atbPKdS0_Pdiii --------------------------
	.section	.nv.info._Z3atbPKdS0_Pdiii,"",@"SHT_CUDA_INFO"
	.sectionflags	@""
	.align	4


	//----- nvinfo : EIATTR_CUDA_API_VERSION
	.align		4
        /*0000*/ 	.byte	0x04, 0x37
        /*0002*/ 	.short	(.L_7 - .L_6)
.L_6:
        /*0004*/ 	.word	0x00000082


	//----- nvinfo : EIATTR_KPARAM_INFO
	.align		4
.L_7:
        /*0008*/ 	.byte	0x04, 0x17
        /*000a*/ 	.short	(.L_9 - .L_8)
.L_8:
        /*000c*/ 	.word	0x00000000
        /*0010*/ 	.short	0x0005
        /*0012*/ 	.short	0x0020
        /*0014*/ 	.byte	0x00, 0xf0, 0x11, 0x00


	//----- nvinfo : EIATTR_KPARAM_INFO
	.align		4
.L_9:
        /*0018*/ 	.byte	0x04, 0x17
        /*001a*/ 	.short	(.L_11 - .L_10)
.L_10:
        /*001c*/ 	.word	0x00000000
        /*0020*/ 	.short	0x0004
        /*0022*/ 	.short	0x001c
        /*0024*/ 	.byte	0x00, 0xf0, 0x11, 0x00


	//----- nvinfo : EIATTR_KPARAM_INFO
	.align		4
.L_11:
        /*0028*/ 	.byte	0x04, 0x17
        /*002a*/ 	.short	(.L_13 - .L_12)
.L_12:
        /*002c*/ 	.word	0x00000000
        /*0030*/ 	.short	0x0003
        /*0032*/ 	.short	0x0018
        /*0034*/ 	.byte	0x00, 0xf0, 0x11, 0x00


	//----- nvinfo : EIATTR_KPARAM_INFO
	.align		4
.L_13:
        /*0038*/ 	.byte	0x04, 0x17
        /*003a*/ 	.short	(.L_15 - .L_14)
.L_14:
        /*003c*/ 	.word	0x00000000
        /*0040*/ 	.short	0x0002
        /*0042*/ 	.short	0x0010
        /*0044*/ 	.byte	0x00, 0xf5, 0x21, 0x00


	//----- nvinfo : EIATTR_KPARAM_INFO
	.align		4
.L_15:
        /*0048*/ 	.byte	0x04, 0x17
        /*004a*/ 	.short	(.L_17 - .L_16)
.L_16:
        /*004c*/ 	.word	0x00000000
        /*0050*/ 	.short	0x0001
        /*0052*/ 	.short	0x0008
        /*0054*/ 	.byte	0x00, 0xf5, 0x21, 0x00


	//----- nvinfo : EIATTR_KPARAM_INFO
	.align		4
.L_17:
        /*0058*/ 	.byte	0x04, 0x17
        /*005a*/ 	.short	(.L_19 - .L_18)
.L_18:
        /*005c*/ 	.word	0x00000000
        /*0060*/ 	.short	0x0000
        /*0062*/ 	.short	0x0000
        /*0064*/ 	.byte	0x00, 0xf5, 0x21, 0x00


	//----- nvinfo : EIATTR_SPARSE_MMA_MASK
	.align		4
.L_19:
        /*0068*/ 	.byte	0x03, 0x50
        /*006a*/ 	.short	0x0000


	//----- nvinfo : EIATTR_MAXREG_COUNT
	.align		4
        /*006c*/ 	.byte	0x03, 0x1b
        /*006e*/ 	.short	0x00ff


	//----- nvinfo : EIATTR_NUM_BARRIERS
	.align		4
        /*0070*/ 	.byte	0x02, 0x4c
        /*0072*/ 	.byte	0x01
	.zero		1


	//----- nvinfo : EIATTR_MERCURY_ISA_VERSION
	.align		4
        /*0074*/ 	.byte	0x03, 0x5f
        /*0076*/ 	.short	0x0101


	//----- nvinfo : EIATTR_VRC_CTA_INIT_COUNT
	.align		4
        /*0078*/ 	.byte	0x02, 0x4a
	.zero		1
	.zero		1


	//----- nvinfo : EIATTR_EXIT_INSTR_OFFSETS
	.align		4
        /*007c*/ 	.byte	0x04, 0x1c
        /*007e*/ 	.short	(.L_21 - .L_20)


	//   ....[0]....
.L_20:
        /*0080*/ 	.word	0x000009a0


	//   ....[1]....
        /*0084*/ 	.word	0x000009f0


	//----- nvinfo : EIATTR_CRS_STACK_SIZE
	.align		4
.L_21:
        /*0088*/ 	.byte	0x04, 0x1e
        /*008a*/ 	.short	(.L_23 - .L_22)
.L_22:
        /*008c*/ 	.word	0x00000000


	//----- nvinfo : EIATTR_CBANK_PARAM_SIZE
	.align		4
.L_23:
        /*0090*/ 	.byte	0x03, 0x19
        /*0092*/ 	.short	0x0024


	//----- nvinfo : EIATTR_PARAM_CBANK
	.align		4
        /*0094*/ 	.byte	0x04, 0x0a
        /*0096*/ 	.short	(.L_25 - .L_24)
	.align		4
.L_24:
        /*0098*/ 	.word	index@(.nv.constant0._Z3atbPKdS0_Pdiii)
        /*009c*/ 	.short	0x0380
        /*009e*/ 	.short	0x0024


	//----- nvinfo : EIATTR_SW_WAR
	.align		4
.L_25:
        /*00a0*/ 	.byte	0x04, 0x36
        /*00a2*/ 	.short	(.L_27 - .L_26)
.L_26:
        /*00a4*/ 	.word	0x00000008
.L_27:


//--------------------- .nv.callgraph             --------------------------
	.section	.nv.callgraph,"",@"SHT_CUDA_CALLGRAPH"
	.align	4
	.sectionentsize	8
	.align		4
        /*0000*/ 	.word	0x00000000
	.align		4
        /*0004*/ 	.word	0xffffffff
	.align		4
        /*0008*/ 	.word	0x00000000
	.align		4
        /*000c*/ 	.word	0xfffffffe
	.align		4
        /*0010*/ 	.word	0x00000000
	.align		4
        /*0014*/ 	.word	0xfffffffd
	.align		4
        /*0018*/ 	.word	0x00000000
	.align		4
        /*001c*/ 	.word	0xfffffffc


//--------------------- .text._Z3atbPKdS0_Pdiii   --------------------------
	.section	.text._Z3atbPKdS0_Pdiii,"ax",@progbits
	.align	128
        .global         _Z3atbPKdS0_Pdiii
        .type           _Z3atbPKdS0_Pdiii,@function
        .size           _Z3atbPKdS0_Pdiii,(.L_x_9 - _Z3atbPKdS0_Pdiii)
        .other          _Z3atbPKdS0_Pdiii,@"STO_CUDA_ENTRY STV_DEFAULT"
_Z3atbPKdS0_Pdiii:
.text._Z3atbPKdS0_Pdiii:
[----:B------:R-:W-:Y:S01]  /*0000*/  LDC R1, c[0x0][0x37c] ;  /* 0x0000df00ff017b82 */ /* 0x000fe20000000800 */
[----:B------:R-:W0:Y:S01]  /*0010*/  S2R R0, SR_TID.Y ;  /* 0x0000000000007919 */ /* 0x000e220000002200 */
[----:B------:R-:W1:Y:S06]  /*0020*/  LDCU UR5, c[0x0][0x3a0] ;  /* 0x00007400ff0577ac */ /* 0x000e6c0008000800 */
[----:B------:R-:W0:Y:S01]  /*0030*/  LDC R3, c[0x0][0x364] ;  /* 0x0000d900ff037b82 */ /* 0x000e220000000800 */
[----:B------:R-:W-:Y:S01]  /*0040*/  CS2R R16, SRZ ;  /* 0x0000000000107805 */ /* 0x000fe2000001ff00 */
[----:B------:R-:W2:Y:S01]  /*0050*/  S2R R2, SR_TID.X ;  /* 0x0000000000027919 */ /* 0x000ea20000002100 */
[----:B------:R-:W3:Y:S05]  /*0060*/  LDCU.64 UR8, c[0x0][0x358] ;  /* 0x00006b00ff0877ac */ /* 0x000eea0008000a00 */
[----:B------:R-:W-:Y:S08]  /*0070*/  S2UR UR7, SR_CTAID.X ;  /* 0x00000000000779c3 */ /* 0x000ff00000002500 */
[----:B------:R-:W0:Y:S01]  /*0080*/  S2UR UR4, SR_CTAID.Y ;  /* 0x00000000000479c3 */ /* 0x000e220000002600 */
[----:B-1----:R-:W-:-:S07]  /*0090*/  UISETP.GE.AND UP0, UPT, UR5, 0x1, UPT ;  /* 0x000000010500788c */ /* 0x002fce000bf06270 */
[----:B------:R-:W2:Y:S01]  /*00a0*/  LDC R7, c[0x0][0x360] ;  /* 0x0000d800ff077b82 */ /* 0x000ea20000000800 */
[----:B0-----:R-:W-:Y:S02]  /*00b0*/  IMAD R5, R3, UR4, R0 ;  /* 0x0000000403057c24 */ /* 0x001fe4000f8e0200 */
[----:B--2---:R-:W-:Y:S01]  /*00c0*/  IMAD R6, R7, UR7, R2 ;  /* 0x0000000707067c24 */ /* 0x004fe2000f8e0202 */
[----:B---3--:R-:W-:Y:S06]  /*00d0*/  BRA.U !UP0, `(.L_x_0) ;  /* 0x0000000908247547 */ /* 0x008fec000b800000 */
[----:B------:R-:W0:Y:S01]  /*00e0*/  S2UR UR6, SR_CgaCtaId ;  /* 0x00000000000679c3 */ /* 0x000e220000008800 */
[----:B------:R-:W-:Y:S01]  /*00f0*/  UMOV UR4, 0x400 ;  /* 0x0000040000047882 */ /* 0x000fe20000000000 */
[C---:B------:R-:W-:Y:S01]  /*0100*/  IMAD R7, R3.reuse, UR7, R2 ;  /* 0x0000000703077c24 */ /* 0x040fe2000f8e0202 */
[----:B------:R-:W-:Y:S01]  /*0110*/  UIADD3 UR5, UPT, UPT, UR4, 0x20, URZ ;  /* 0x0000002004057890 */ /* 0x000fe2000fffe0ff */
[----:B------:R-:W-:Y:S01]  /*0120*/  LOP3.LUT R8, R3, 0x7, RZ, 0xc0, !PT ;  /* 0x0000000703087812 */ /* 0x000fe200078ec0ff */
[----:B------:R-:W-:Y:S01]  /*0130*/  IMAD.MOV.U32 R9, RZ, RZ, RZ ;  /* 0x000000ffff097224 */ /* 0x000fe200078e00ff */
[----:B------:R-:W-:Y:S01]  /*0140*/  CS2R R16, SRZ ;  /* 0x0000000000107805 */ /* 0x000fe2000001ff00 */
[----:B0-----:R-:W-:Y:S02]  /*0150*/  ULEA UR4, UR6, UR4, 0x18 ;  /* 0x0000000406047291 */ /* 0x001fe4000f8ec0ff */
[----:B------:R-:W-:-:S04]  /*0160*/  ULEA UR5, UR6, UR5, 0x18 ;  /* 0x0000000506057291 */ /* 0x000fc8000f8ec0ff */
[----:B------:R-:W-:Y:S02]  /*0170*/  LEA R20, R0, UR4, 0x3 ;  /* 0x0000000400147c11 */ /* 0x000fe4000f8e18ff */
[----:B------:R-:W-:-:S07]  /*0180*/  LEA R21, R2, UR5, 0x3 ;  /* 0x0000000502157c11 */ /* 0x000fce000f8e18ff */
.L_x_7:
[----:B0-----:R-:W0:Y:S01]  /*0190*/  LDCU UR11, c[0x0][0x3a0] ;  /* 0x00007400ff0b77ac */ /* 0x001e220008000800 */
[--C-:B------:R-:W-:Y:S01]  /*01a0*/  IMAD.IADD R4, R2, 0x1, R9.reuse ;  /* 0x0000000102047824 */ /* 0x100fe200078e0209 */
[----:B------:R-:W-:Y:S01]  /*01b0*/  CS2R R18, SRZ ;  /* 0x0000000000127805 */ /* 0x000fe2000001ff00 */
[----:B------:R-:W-:Y:S01]  /*01c0*/  IMAD.IADD R14, R0, 0x1, R9 ;  /* 0x00000001000e7824 */ /* 0x000fe200078e0209 */
[----:B------:R-:W1:Y:S01]  /*01d0*/  LDCU UR7, c[0x0][0x398] ;  /* 0x00007300ff0777ac */ /* 0x000e620008000800 */
[----:B------:R-:W2:Y:S01]  /*01e0*/  LDCU UR10, c[0x0][0x39c] ;  /* 0x00007380ff0a77ac */ /* 0x000ea20008000800 */
[----:B0-----:R-:W-:Y:S02]  /*01f0*/  ISETP.GE.AND P1, PT, R4, UR11, PT ;  /* 0x0000000b04007c0c */ /* 0x001fe4000bf26270 */
[----:B------:R-:W-:Y:S02]  /*0200*/  ISETP.GE.AND P0, PT, R14, UR11, PT ;  /* 0x0000000b0e007c0c */ /* 0x000fe4000bf06270 */
[----:B-1----:R-:W-:-:S02]  /*0210*/  ISETP.GE.OR P1, PT, R5, UR7, P1 ;  /* 0x0000000705007c0c */ /* 0x002fc40008f26670 */
[----:B--2---:R-:W-:-:S11]  /*0220*/  ISETP.GE.OR P0, PT, R7, UR10, P0 ;  /* 0x0000000a07007c0c */ /* 0x004fd60008706670 */
[----:B------:R-:W0:Y:S01]  /*0230*/  @!P1 LDC.64 R10, c[0x0][0x380] ;  /* 0x0000e000ff0a9b82 */ /* 0x000e220000000a00 */
[----:B------:R-:W-:Y:S02]  /*0240*/  @!P1 IMAD R15, R4, UR7, R5 ;  /* 0x00000007040f9c24 */ /* 0x000fe4000f8e0205 */
[----:B------:R-:W-:-:S05]  /*0250*/  @!P0 IMAD R23, R14, UR10, R7 ;  /* 0x0000000a0e178c24 */ /* 0x000fca000f8e0207 */
[----:B------:R-:W1:Y:S01]  /*0260*/  @!P0 LDC.64 R12, c[0x0][0x388] ;  /* 0x0000e200ff0c8b82 */ /* 0x000e620000000a00 */
[----:B0-----:R-:W-:Y:S01]  /*0270*/  @!P1 IMAD.WIDE R10, R15, 0x8, R10 ;  /* 0x000000080f0a9825 */ /* 0x001fe200078e020a */
[----:B------:R-:W-:-:S04]  /*0280*/  CS2R R14, SRZ ;  /* 0x00000000000e7805 */ /* 0x000fc8000001ff00 */
[----:B------:R-:W2:Y:S01]  /*0290*/  @!P1 LDG.E.64 R18, desc[UR8][R10.64] ;  /* 0x000000080a129981 */ /* 0x000ea2000c1e1b00 */
[----:B-1----:R-:W-:-:S05]  /*02a0*/  @!P0 IMAD.WIDE R12, R23, 0x8, R12 ;  /* 0x00000008170c8825 */ /* 0x002fca00078e020c */
[----:B------:R-:W3:Y:S01]  /*02b0*/  @!P0 LDG.E.64 R14, desc[UR8][R12.64] ;  /* 0x000000080c0e8981 */ /* 0x000ee2000c1e1b00 */
[----:B------:R-:W0:Y:S01]  /*02c0*/  S2UR UR5, SR_CgaCtaId ;  /* 0x00000000000579c3 */ /* 0x000e220000008800 */
[----:B------:R-:W-:Y:S01]  /*02d0*/  UMOV UR4, 0x400 ;  /* 0x0000040000047882 */ /* 0x000fe20000000000 */
[----:B------:R-:W-:Y:S01]  /*02e0*/  ISETP.GE.AND P0, PT, R5, UR7, PT ;  /* 0x0000000705007c0c */ /* 0x000fe2000bf06270 */
[----:B------:R-:W-:Y:S01]  /*02f0*/  UIADD3 UR6, UPT, UPT, UR4, 0x20, URZ ;  /* 0x0000002004067890 */ /* 0x000fe2000fffe0ff */
[----:B------:R-:W-:Y:S02]  /*0300*/  IADD3 R4, PT, PT, R3, R9, RZ ;  /* 0x0000000903047210 */ /* 0x000fe40007ffe0ff */
[----:B------:R-:W-:-:S04]  /*0310*/  ISETP.GE.OR P0, PT, R6, UR10, P0 ;  /* 0x0000000a06007c0c */ /* 0x000fc80008706670 */
[----:B------:R-:W-:Y:S01]  /*0320*/  ISETP.GE.U32.OR P0, PT, R9, R4, P0 ;  /* 0x000000040900720c */ /* 0x000fe20000706470 */
[----:B0-----:R-:W-:Y:S02]  /*0330*/  ULEA UR4, UR5, UR4, 0x18 ;  /* 0x0000000405047291 */ /* 0x001fe4000f8ec0ff */
[----:B------:R-:W-:-:S04]  /*0340*/  ULEA UR6, UR5, UR6, 0x18 ;  /* 0x0000000605067291 */ /* 0x000fc8000f8ec0ff */
[----:B------:R-:W-:Y:S02]  /*0350*/  LEA R23, R2, UR4, 0x4 ;  /* 0x0000000402177c11 */ /* 0x000fe4000f8e20ff */
[----:B------:R-:W-:-:S03]  /*0360*/  LEA R27, R0, UR6, 0x4 ;  /* 0x00000006001b7c11 */ /* 0x000fc6000f8e20ff */
[----:B------:R-:W-:Y:S02]  /*0370*/  IMAD R25, R0, 0x8, R23 ;  /* 0x0000000800197824 */ /* 0x000fe400078e0217 */
[----:B------:R-:W-:Y:S01]  /*0380*/  IMAD R27, R2, 0x8, R27 ;  /* 0x00000008021b7824 */ /* 0x000fe200078e021b */
[----:B------:R-:W-:Y:S01]  /*0390*/  BSSY.RECONVERGENT B0, `(.L_x_1) ;  /* 0x000005a000007945 */ /* 0x000fe20003800200 */
[----:B------:R-:W-:Y:S02]  /*03a0*/  IMAD.MOV.U32 R23, RZ, RZ, R9 ;  /* 0x000000ffff177224 */ /* 0x000fe400078e0009 */
[----:B------:R-:W-:Y:S01]  /*03b0*/  IMAD.MOV.U32 R9, RZ, RZ, R4 ;  /* 0x000000ffff097224 */ /* 0x000fe200078e0004 */
[----:B--2---:R0:W-:Y:S04]  /*03c0*/  STS.64 [R25], R18 ;  /* 0x0000001219007388 */ /* 0x0041e80000000a00 */
[----:B---3--:R0:W-:Y:S01]  /*03d0*/  STS.64 [R27], R14 ;  /* 0x0000000e1b007388 */ /* 0x0081e20000000a00 */
[----:B------:R-:W-:Y:S06]  /*03e0*/  BAR.SYNC.DEFER_BLOCKING 0x0 ;  /* 0x0000000000007b1d */ /* 0x000fec0000010000 */
[----:B------:R-:W-:Y:S05]  /*03f0*/  @P0 BRA `(.L_x_2) ;  /* 0x00000004004c0947 */ /* 0x000fea0003800000 */
[----:B------:R-:W-:Y:S01]  /*0400*/  ISETP.GE.U32.AND P1, PT, R3, 0x8, PT ;  /* 0x000000080300780c */ /* 0x000fe20003f26070 */
[----:B------:R-:W-:Y:S01]  /*0410*/  IMAD.MOV.U32 R4, RZ, RZ, R23 ;  /* 0x000000ffff047224 */ /* 0x000fe200078e0017 */
[----:B------:R-:W-:-:S11]  /*0420*/  ISETP.NE.AND P0, PT, R8, RZ, PT ;  /* 0x000000ff0800720c */ /* 0x000fd60003f05270 */
[----:B------:R-:W-:Y:S05]  /*0430*/  @!P1 BRA `(.L_x_3) ;  /* 0x0000000000949947 */ /* 0x000fea0003800000 */
[----:B------:R-:W-:Y:S01]  /*0440*/  LEA R20, R0, UR4, 0x3 ;  /* 0x0000000400147c11 */ /* 0x000fe2000f8e18ff */
[----:B------:R-:W-:Y:S01]  /*0450*/  IMAD.MOV.U32 R4, RZ, RZ, R23 ;  /* 0x000000ffff047224 */ /* 0x000fe200078e0017 */
[----:B------:R-:W-:Y:S02]  /*0460*/  LEA R21, R2, UR6, 0x3 ;  /* 0x0000000602157c11 */ /* 0x000fe4000f8e18ff */
[----:B------:R-:W-:Y:S01]  /*0470*/  LOP3.LUT R24, R3, 0xfffffff8, RZ, 0xc0, !PT ;  /* 0xfffffff803187812 */ /* 0x000fe200078ec0ff */
[----:B------:R-:W-:Y:S02]  /*0480*/  VIADD R22, R20, 0x40 ;  /* 0x0000004014167836 */ /* 0x000fe40000000000 */
[----:B0-----:R-:W-:Y:S01]  /*0490*/  VIADD R25, R21, 0x40 ;  /* 0x0000004015197836 */ /* 0x001fe20000000000 */
[----:B------:R-:W-:-:S07]  /*04a0*/  IADD3 R24, PT, PT, -R24, RZ, RZ ;  /* 0x000000ff18187210 */ /* 0x000fce0007ffe1ff */
.L_x_4:
[----:B------:R-:W-:Y:S01]  /*04b0*/  LDS.64 R10, [R22+-0x40] ;  /* 0xffffc000160a7984 */ /* 0x000fe20000000a00 */
[----:B------:R-:W-:Y:S02]  /*04c0*/  VIADD R24, R24, 0x8 ;  /* 0x0000000818187836 */ /* 0x000fe40000000000 */
[----:B------:R-:W-:Y:S01]  /*04d0*/  VIADD R4, R4, 0x8 ;  /* 0x0000000804047836 */ /* 0x000fe20000000000 */
[----:B------:R-:W0:Y:S02]  /*04e0*/  LDS.64 R14, [R25+-0x40] ;  /* 0xffffc000190e7984 */ /* 0x000e240000000a00 */
[----:B------:R-:W-:Y:S02]  /*04f0*/  ISETP.NE.AND P1, PT, R24, RZ, PT ;  /* 0x000000ff1800720c */ /* 0x000fe40003f25270 */
[----:B------:R-:W-:Y:S04]  /*0500*/  LDS.64 R12, [R22+-0x30] ;  /* 0xffffd000160c7984 */ /* 0x000fe80000000a00 */
[----:B------:R-:W1:Y:S01]  /*0510*/  LDS.64 R18, [R25+-0x30] ;  /* 0xffffd00019127984 */ /* 0x000e620000000a00 */
[----:B0-----:R-:W-:-:S03]  /*0520*/  DFMA R14, R10, R14, R16 ;  /* 0x0000000e0a0e722b */ /* 0x001fc60000000010 */
[----:B------:R-:W-:Y:S04]  /*0530*/  LDS.64 R10, [R22+-0x20] ;  /* 0xffffe000160a7984 */ /* 0x000fe80000000a00 */
[----:B------:R-:W0:Y:S01]  /*0540*/  LDS.64 R16, [R25+-0x20] ;  /* 0xffffe00019107984 */ /* 0x000e220000000a00 */
[----:B-1----:R-:W-:-:S03]  /*0550*/  DFMA R18, R12, R18, R14 ;  /* 0x000000120c12722b */ /* 0x002fc6000000000e */
[----:B------:R-:W-:Y:S04]  /*0560*/  LDS.64 R14, [R22+-0x10] ;  /* 0xfffff000160e7984 */ /* 0x000fe80000000a00 */
[----:B------:R-:W1:Y:S01]  /*0570*/  LDS.64 R12, [R25+-0x10] ;  /* 0xfffff000190c7984 */ /* 0x000e620000000a00 */
[----:B0-----:R-:W-:-:S03]  /*0580*/  DFMA R16, R10, R16, R18 ;  /* 0x000000100a10722b */ /* 0x001fc60000000012 */
[----:B------:R-:W-:Y:S04]  /*0590*/  LDS.64 R10, [R22] ;  /* 0x00000000160a7984 */ /* 0x000fe80000000a00 */
[----:B------:R-:W0:Y:S01]  /*05a0*/  LDS.64 R18, [R25] ;  /* 0x0000000019127984 */ /* 0x000e220000000a00 */
[----:B-1----:R-:W-:-:S03]  /*05b0*/  DFMA R12, R14, R12, R16 ;  /* 0x0000000c0e0c722b */ /* 0x002fc60000000010 */
[----:B------:R-:W-:Y:S04]  /*05c0*/  LDS.64 R14, [R22+0x10] ;  /* 0x00001000160e7984 */ /* 0x000fe80000000a00 */
[----:B------:R-:W1:Y:S01]  /*05d0*/  LDS.64 R16, [R25+0x10] ;  /* 0x0000100019107984 */ /* 0x000e620000000a00 */
[----:B0-----:R-:W-:-:S03]  /*05e0*/  DFMA R18, R10, R18, R12 ;  /* 0x000000120a12722b */ /* 0x001fc6000000000c */
[----:B------:R-:W-:Y:S04]  /*05f0*/  LDS.64 R10, [R22+0x20] ;  /* 0x00002000160a7984 */ /* 0x000fe80000000a00 */
[----:B------:R-:W0:Y:S01]  /*0600*/  LDS.64 R12, [R25+0x20] ;  /* 0x00002000190c7984 */ /* 0x000e220000000a00 */
[----:B-1----:R-:W-:-:S03]  /*0610*/  DFMA R14, R14, R16, R18 ;  /* 0x000000100e0e722b */ /* 0x002fc60000000012 */
[----:B------:R1:W-:Y:S04]  /*0620*/  LDS.64 R16, [R22+0x30] ;  /* 0x0000300016107984 */ /* 0x0003e80000000a00 */
[----:B------:R2:W3:Y:S01]  /*0630*/  LDS.64 R18, [R25+0x30] ;  /* 0x0000300019127984 */ /* 0x0004e20000000a00 */
[----:B-1----:R-:W-:Y:S01]  /*0640*/  IADD3 R22, PT, PT, R22, 0x80, RZ ;  /* 0x0000008016167810 */ /* 0x002fe20007ffe0ff */
[----:B--2---:R-:W-:Y:S01]  /*0650*/  VIADD R25, R25, 0x80 ;  /* 0x0000008019197836 */ /* 0x004fe20000000000 */
[----:B0-----:R-:W-:-:S08]  /*0660*/  DFMA R10, R10, R12, R14 ;  /* 0x0000000c0a0a722b */ /* 0x001fd0000000000e */
[----:B---3--:R-:W-:Y:S01]  /*0670*/  DFMA R16, R16, R18, R10 ;  /* 0x000000121010722b */ /* 0x008fe2000000000a */
[----:B------:R-:W-:Y:S10]  /*0680*/  @P1 BRA `(.L_x_4) ;  /* 0xfffffffc00881947 */ /* 0x000ff4000383ffff */
.L_x_3:
[----:B------:R-:W-:Y:S05]  /*0690*/  @!P0 BRA `(.L_x_2) ;  /* 0x0000000000a48947 */ /* 0x000fea0003800000 */
[----:B------:R-:W-:-:S05]  /*06a0*/  VIADD R10, R8, 0xffffffff ;  /* 0xffffffff080a7836 */ /* 0x000fca0000000000 */
[----:B------:R-:W-:-:S13]  /*06b0*/  ISETP.GE.U32.AND P0, PT, R10, 0x3, PT ;  /* 0x000000030a00780c */ /* 0x000fda0003f06070 */
[----:B------:R-:W-:Y:S05]  /*06c0*/  @!P0 BRA `(.L_x_5) ;  /* 0x0000000000408947 */ /* 0x000fea0003800000 */
[C---:B------:R-:W-:Y:S02]  /*06d0*/  IMAD.IADD R22, R4.reuse, 0x1, -R23 ;  /* 0x0000000104167824 */ /* 0x040fe400078e0a17 */
[----:B------:R-:W-:Y:S02]  /*06e0*/  VIADD R4, R4, 0x4 ;  /* 0x0000000404047836 */ /* 0x000fe40000000000 */
[C---:B------:R-:W-:Y:S01]  /*06f0*/  IMAD R28, R22.reuse, 0x10, R20 ;  /* 0x00000010161c7824 */ /* 0x040fe200078e0214 */
[----:B------:R-:W-:-:S04]  /*0700*/  LEA R22, R22, R21, 0x4 ;  /* 0x0000001516167211 */ /* 0x000fc800078e20ff */
[----:B0-----:R-:W-:Y:S04]  /*0710*/  LDS.64 R14, [R28] ;  /* 0x000000001c0e7984 */ /* 0x001fe80000000a00 */
[----:B------:R-:W0:Y:S04]  /*0720*/  LDS.64 R26, [R22] ;  /* 0x00000000161a7984 */ /* 0x000e280000000a00 */
[----:B------:R-:W-:Y:S04]  /*0730*/  LDS.64 R12, [R28+0x10] ;  /* 0x000010001c0c7984 */ /* 0x000fe80000000a00 */
[----:B------:R-:W1:Y:S04]  /*0740*/  LDS.64 R10, [R22+0x10] ;  /* 0x00001000160a7984 */ /* 0x000e680000000a00 */
[----:B------:R-:W-:Y:S04]  /*0750*/  LDS.64 R24, [R28+0x20] ;  /* 0x000020001c187984 */ /* 0x000fe80000000a00 */
[----:B------:R-:W2:Y:S01]  /*0760*/  LDS.64 R18, [R22+0x20] ;  /* 0x0000200016127984 */ /* 0x000ea20000000a00 */
[----:B0-----:R-:W-:-:S03]  /*0770*/  DFMA R26, R14, R26, R16 ;  /* 0x0000001a0e1a722b */ /* 0x001fc60000000010 */
[----:B------:R-:W-:Y:S04]  /*0780*/  LDS.64 R14, [R28+0x30] ;  /* 0x000030001c0e7984 */ /* 0x000fe80000000a00 */
[----:B------:R-:W0:Y:S01]  /*0790*/  LDS.64 R16, [R22+0x30] ;  /* 0x0000300016107984 */ /* 0x000e220000000a00 */
[----:B-1----:R-:W-:-:S08]  /*07a0*/  DFMA R10, R12, R10, R26 ;  /* 0x0000000a0c0a722b */ /* 0x002fd0000000001a */
[----:B--2---:R-:W-:-:S08]  /*07b0*/  DFMA R10, R24, R18, R10 ;  /* 0x00000012180a722b */ /* 0x004fd0000000000a */
[----:B0-----:R-:W-:-:S11]  /*07c0*/  DFMA R16, R14, R16, R10 ;  /* 0x000000100e10722b */ /* 0x001fd6000000000a */
.L_x_5:
[----:B------:R-:W-:-:S13]  /*07d0*/  LOP3.LUT P0, R10, R3, 0x3, RZ, 0xc0, !PT ;  /* 0x00000003030a7812 */ /* 0x000fda000780c0ff */
[----:B------:R-:W-:Y:S05]  /*07e0*/  @!P0 BRA `(.L_x_2) ;  /* 0x0000000000508947 */ /* 0x000fea0003800000 */
[----:B------:R-:W-:Y:S02]  /*07f0*/  ISETP.NE.AND P0, PT, R10, 0x1, PT ;  /* 0x000000010a00780c */ /* 0x000fe40003f05270 */
[----:B------:R-:W-:-:S04]  /*0800*/  LOP3.LUT R11, R3, 0x1, RZ, 0xc0, !PT ;  /* 0x00000001030b7812 */ /* 0x000fc800078ec0ff */
[----:B------:R-:W-:-:S07]  /*0810*/  ISETP.NE.U32.AND P1, PT, R11, 0x1, PT ;  /* 0x000000010b00780c */ /* 0x000fce0003f25070 */
[----:B------:R-:W-:Y:S06]  /*0820*/  @!P0 BRA `(.L_x_6) ;  /* 0x0000000000288947 */ /* 0x000fec0003800000 */
[C---:B------:R-:W-:Y:S01]  /*0830*/  IMAD.IADD R10, R4.reuse, 0x1, -R23 ;  /* 0x00000001040a7824 */ /* 0x040fe200078e0a17 */
[----:B------:R-:W-:-:S03]  /*0840*/  IADD3 R4, PT, PT, R4, 0x2, RZ ;  /* 0x0000000204047810 */ /* 0x000fc60007ffe0ff */
[C---:B------:R-:W-:Y:S02]  /*0850*/  IMAD R22, R10.reuse, 0x10, R20 ;  /* 0x000000100a167824 */ /* 0x040fe400078e0214 */
[----:B------:R-:W-:-:S03]  /*0860*/  IMAD R24, R10, 0x10, R21 ;  /* 0x000000100a187824 */ /* 0x000fc600078e0215 */
[----:B0-----:R-:W-:Y:S04]  /*0870*/  LDS.64 R18, [R22] ;  /* 0x0000000016127984 */ /* 0x001fe80000000a00 */
[----:B------:R-:W0:Y:S04]  /*0880*/  LDS.64 R14, [R24] ;  /* 0x00000000180e7984 */ /* 0x000e280000000a00 */
[----:B------:R-:W-:Y:S04]  /*0890*/  LDS.64 R12, [R22+0x10] ;  /* 0x00001000160c7984 */ /* 0x000fe80000000a00 */
[----:B------:R-:W1:Y:S01]  /*08a0*/  LDS.64 R10, [R24+0x10] ;  /* 0x00001000180a7984 */ /* 0x000e620000000a00 */
[----:B0-----:R-:W-:-:S08]  /*08b0*/  DFMA R14, R18, R14, R16 ;  /* 0x0000000e120e722b */ /* 0x001fd00000000010 */
[----:B-1----:R-:W-:-:S11]  /*08c0*/  DFMA R16, R12, R10, R14 ;  /* 0x0000000a0c10722b */ /* 0x002fd6000000000e */
.L_x_6:
[----:B------:R-:W-:-:S04]  /*08d0*/  @!P1 IMAD.IADD R4, R4, 0x1, -R23 ;  /* 0x0000000104049824 */ /* 0x000fc800078e0a17 */
[C---:B------:R-:W-:Y:S02]  /*08e0*/  @!P1 IMAD R10, R4.reuse, 0x10, R20 ;  /* 0x00000010040a9824 */ /* 0x040fe400078e0214 */
[----:B------:R-:W-:-:S04]  /*08f0*/  @!P1 IMAD R12, R4, 0x10, R21 ;  /* 0x00000010040c9824 */ /* 0x000fc800078e0215 */
[----:B------:R-:W-:Y:S04]  /*0900*/  @!P1 LDS.64 R10, [R10] ;  /* 0x000000000a0a9984 */ /* 0x000fe80000000a00 */
[----:B------:R-:W1:Y:S02]  /*0910*/  @!P1 LDS.64 R12, [R12] ;  /* 0x000000000c0c9984 */ /* 0x000e640000000a00 */
[----:B-1----:R-:W-:-:S11]  /*0920*/  @!P1 DFMA R16, R10, R12, R16 ;  /* 0x0000000c0a10922b */ /* 0x002fd60000000010 */
.L_x_2:
[----:B------:R-:W-:Y:S05]  /*0930*/  BSYNC.RECONVERGENT B0 ;  /* 0x0000000000007941 */ /* 0x000fea0003800200 */
.L_x_1:
[----:B------:R-:W-:Y:S01]  /*0940*/  BAR.SYNC.DEFER_BLOCKING 0x0 ;  /* 0x0000000000007b1d */ /* 0x000fe20000010000 */
[----:B------:R-:W-:-:S13]  /*0950*/  ISETP.GE.AND P0, PT, R9, UR11, PT ;  /* 0x0000000b09007c0c */ /* 0x000fda000bf06270 */
[----:B------:R-:W-:Y:S05]  /*0960*/  @!P0 BRA `(.L_x_7) ;  /* 0xfffffff800088947 */ /* 0x000fea000383ffff */
.L_x_0:
[----:B------:R-:W1:Y:S02]  /*0970*/  LDCU.64 UR4, c[0x0][0x398] ;  /* 0x00007300ff0477ac */ /* 0x000e640008000a00 */
[----:B-1----:R-:W-:-:S04]  /*0980*/  ISETP.GE.AND P0, PT, R5, UR4, PT ;  /* 0x0000000405007c0c */ /* 0x002fc8000bf06270 */
[----:B------:R-:W-:-:S13]  /*0990*/  ISETP.GE.OR P0, PT, R6, UR5, P0 ;  /* 0x0000000506007c0c */ /* 0x000fda0008706670 */
[----:B------:R-:W-:Y:S05]  /*09a0*/  @P0 EXIT ;  /* 0x000000000000094d */ /* 0x000fea0003800000 */
[----:B------:R-:W1:Y:S01]  /*09b0*/  LDC.64 R2, c[0x0][0x390] ;  /* 0x0000e400ff027b82 */ /* 0x000e620000000a00 */
[----:B------:R-:W-:-:S04]  /*09c0*/  IMAD R5, R5, UR5, R6 ;  /* 0x0000000505057c24 */ /* 0x000fc8000f8e0206 */
[----:B-1----:R-:W-:-:S05]  /*09d0*/  IMAD.WIDE R2, R5, 0x8, R2 ;  /* 0x0000000805027825 */ /* 0x002fca00078e0202 */
[----:B------:R-:W-:Y:S01]  /*09e0*/  STG.E.64 desc[UR8][R2.64], R16 ;  /* 0x0000001002007986 */ /* 0x000fe2000c101b08 */
[----:B------:R-:W-:Y:S05]  /*09f0*/  EXIT ;  /* 0x000000000000794d */ /* 0x000fea0003800000 */
.L_x_8:
[----:B------:R-:W-:-:S00]  /*0a00*/  BRA `(.L_x_8) ;  /* 0xfffffffc00fc7947 */ /* 0x000fc0000383ffff */
[----:B------:R-:W-:-:S00]  /*0a10*/  NOP ;  /* 0x0000000000007918 */ /* 0x000fc00000000000 */
        /* <DEDUP_REMOVED lines=14> */
.L_x_9:


//--------------------- .nv.shared._Z3atbPKdS0_Pdiii --------------------------
	.section	.nv.shared._Z3atbPKdS0_Pdiii,"aw",@nobits
	.sectionflags	@""
	.align	8
.nv.shared._Z3atbPKdS0_Pdiii:
	.zero		1088


//--------------------- .nv.shared.reserved.0     --------------------------
	.section	.nv.shared.reserved.0,"aw",@nobits
	.weak		__nv_reservedSMEM_offset_0_alias
	.size		__nv_reservedSMEM_offset_0_alias, 0, 64
	.other		__nv_reservedSMEM_offset_0_alias,@"STO_CUDA_RESERVED_SHARED STV_DEFAULT"
__nv_reservedSMEM_offset_0_alias:
	.zero		0
	.zero		64


//--------------------- .nv.constant0._Z3atbPKdS0_Pdiii --------------------------
	.section	.nv.constant0._Z3atbPKdS0_Pdiii,"a",@progbits
	.sectionflags	@""
	.align	4
.nv.constant0._Z3atbPKdS0_Pdiii:
	.zero		932


//--------------------- SYMBOLS --------------------------

	.type		.nv.reservedSmem.offset0,@object
	.size		.nv.reservedSmem.offset0,0x4
	.type		.nv.reservedSmem.cap,@object
	.size		.nv.reservedSmem.cap,0x4
